//
// Generated by NVIDIA NVVM Compiler
//
// Compiler Build ID: CL-36424714
// Cuda compilation tools, release 13.0, V13.0.88
// Based on NVVM 20.0.0
//

.version 9.0
.target sm_100
.address_size 64

	// .globl	_Z28upsample_nearest_fp32_kernelPKfPfiiiiii

.visible .entry _Z28upsample_nearest_fp32_kernelPKfPfiiiiii(
	.param .u64 .ptr .align 1 _Z28upsample_nearest_fp32_kernelPKfPfiiiiii_param_0,
	.param .u64 .ptr .align 1 _Z28upsample_nearest_fp32_kernelPKfPfiiiiii_param_1,
	.param .u32 _Z28upsample_nearest_fp32_kernelPKfPfiiiiii_param_2,
	.param .u32 _Z28upsample_nearest_fp32_kernelPKfPfiiiiii_param_3,
	.param .u32 _Z28upsample_nearest_fp32_kernelPKfPfiiiiii_param_4,
	.param .u32 _Z28upsample_nearest_fp32_kernelPKfPfiiiiii_param_5,
	.param .u32 _Z28upsample_nearest_fp32_kernelPKfPfiiiiii_param_6,
	.param .u32 _Z28upsample_nearest_fp32_kernelPKfPfiiiiii_param_7
)
{
	.reg .pred 	%p<2>;
	.reg .b32 	%r<32>;
	.reg .b32 	%f<12>;
	.reg .b64 	%rd<9>;

	ld.param.u64 	%rd1, [_Z28upsample_nearest_fp32_kernelPKfPfiiiiii_param_0];
	ld.param.u64 	%rd2, [_Z28upsample_nearest_fp32_kernelPKfPfiiiiii_param_1];
	ld.param.u32 	%r7, [_Z28upsample_nearest_fp32_kernelPKfPfiiiiii_param_2];
	ld.param.u32 	%r2, [_Z28upsample_nearest_fp32_kernelPKfPfiiiiii_param_3];
	ld.param.u32 	%r3, [_Z28upsample_nearest_fp32_kernelPKfPfiiiiii_param_4];
	ld.param.u32 	%r4, [_Z28upsample_nearest_fp32_kernelPKfPfiiiiii_param_5];
	ld.param.u32 	%r5, [_Z28upsample_nearest_fp32_kernelPKfPfiiiiii_param_6];
	ld.param.u32 	%r6, [_Z28upsample_nearest_fp32_kernelPKfPfiiiiii_param_7];
	mov.u32 	%r8, %ctaid.x;
	mov.u32 	%r9, %ntid.x;
	mov.u32 	%r10, %tid.x;
	mad.lo.s32 	%r1, %r8, %r9, %r10;
	mul.lo.s32 	%r11, %r2, %r7;
	mul.lo.s32 	%r12, %r11, %r5;
	mul.lo.s32 	%r13, %r12, %r6;
	setp.ge.s32 	%p1, %r1, %r13;
	@%p1 bra 	$L__BB0_2;
	cvta.to.global.u64 	%rd3, %rd1;
	cvta.to.global.u64 	%rd4, %rd2;
	div.s32 	%r14, %r1, %r6;
	mul.lo.s32 	%r15, %r14, %r6;
	sub.s32 	%r16, %r1, %r15;
	rem.s32 	%r17, %r14, %r5;
	mul.lo.s32 	%r18, %r6, %r5;
	div.s32 	%r19, %r1, %r18;
	rem.s32 	%r20, %r19, %r2;
	mul.lo.s32 	%r21, %r18, %r2;
	div.s32 	%r22, %r1, %r21;
	cvt.rn.f32.s32 	%f1, %r3;
	cvt.rn.f32.s32 	%f2, %r5;
	div.rn.f32 	%f3, %f1, %f2;
	cvt.rn.f32.s32 	%f4, %r4;
	cvt.rn.f32.s32 	%f5, %r6;
	div.rn.f32 	%f6, %f4, %f5;
	cvt.rn.f32.s32 	%f7, %r17;
	mul.f32 	%f8, %f3, %f7;
	cvt.rzi.s32.f32 	%r23, %f8;
	add.s32 	%r24, %r3, -1;
	min.s32 	%r25, %r23, %r24;
	cvt.rn.f32.s32 	%f9, %r16;
	mul.f32 	%f10, %f6, %f9;
	cvt.rzi.s32.f32 	%r26, %f10;
	add.s32 	%r27, %r4, -1;
	min.s32 	%r28, %r26, %r27;
	mad.lo.s32 	%r29, %r22, %r2, %r20;
	mad.lo.s32 	%r30, %r29, %r3, %r25;
	mad.lo.s32 	%r31, %r30, %r4, %r28;
	mul.wide.s32 	%rd5, %r31, 4;
	add.s64 	%rd6, %rd3, %rd5;
	ld.global.nc.f32 	%f11, [%rd6];
	mul.wide.s32 	%rd7, %r1, 4;
	add.s64 	%rd8, %rd4, %rd7;
	st.global.f32 	[%rd8], %f11;
$L__BB0_2:
	ret;

}


// ===== COMPILED SASS (sm_100) =====

	.target	sm_100

	.elftype	@"ET_EXEC"


//--------------------- .note.nv.tkinfo           --------------------------
	.section	.note.nv.tkinfo,"",@"SHT_NOTE"
	.sectionflags	@"SHF_NOTE_NV_TKINFO"
	.tkinfo
        /*0018*/ 	.word	0x00000002
        /*0030*/ 	.string	""
        /*0030*/ 	.string	"ptxas"
        /*0030*/ 	.string	"Cuda compilation tools, release 13.0, V13.0.88"
        /*0030*/ 	.string	"Build cuda_13.0.r13.0/compiler.36424714_0"
        /*0030*/ 	.string	"-arch sm_100 -m 64 "



//--------------------- .note.nv.cuinfo           --------------------------
	.section	.note.nv.cuinfo,"",@"SHT_NOTE"
	.sectionflags	@"SHF_NOTE_NV_CUINFO"
        /*0018*/ 	.short	0x0002
        /*001a*/ 	.short	0x0064
        /*001c*/ 	.short	0x0082
	.zero		2


//--------------------- .nv.info                  --------------------------
	.section	.nv.info,"",@"SHT_CUDA_INFO"
	.align	4


	//----- nvinfo : EIATTR_REGCOUNT
	.align		4
        /*0000*/ 	.byte	0x04, 0x2f
        /*0002*/ 	.short	(.L_1 - .L_0)
	.align		4
.L_0:
        /*0004*/ 	.word	index@(_Z28upsample_nearest_fp32_kernelPKfPfiiiiii)
        /*0008*/ 	.word	0x00000018


	//----- nvinfo : EIATTR_FRAME_SIZE
	.align		4
.L_1:
        /*000c*/ 	.byte	0x04, 0x11
        /*000e*/ 	.short	(.L_3 - .L_2)
	.align		4
.L_2:
        /*0010*/ 	.word	index@($__internal_0_$__cuda_sm3x_div_rn_noftz_f32_slowpath)
        /*0014*/ 	.word	0x00000000


	//----- nvinfo : EIATTR_FRAME_SIZE
	.align		4
.L_3:
        /*0018*/ 	.byte	0x04, 0x11
        /*001a*/ 	.short	(.L_5 - .L_4)
	.align		4
.L_4:
        /*001c*/ 	.word	index@(_Z28upsample_nearest_fp32_kernelPKfPfiiiiii)
        /*0020*/ 	.word	0x00000000


	//----- nvinfo : EIATTR_MIN_STACK_SIZE
	.align		4
.L_5:
        /*0024*/ 	.byte	0x04, 0x12
        /*0026*/ 	.short	(.L_7 - .L_6)
	.align		4
.L_6:
        /*0028*/ 	.word	index@(_Z28upsample_nearest_fp32_kernelPKfPfiiiiii)
        /*002c*/ 	.word	0x00000000
.L_7:


//--------------------- .nv.compat                --------------------------
	.section	.nv.compat,"",@"SHT_CUDA_COMPAT_INFO"
	.align	4
        /*0000*/ 	.byte	0x02, 0x09, 0x00, 0x00, 0x02, 0x02, 0x01, 0x00, 0x02, 0x05, 0x05, 0x00, 0x03, 0x07, 0x01, 0x01
        /*0010*/ 	.byte	0x02, 0x03, 0x00, 0x00, 0x02, 0x06, 0x01, 0x00, 0x04, 0x0b, 0x08, 0x00, 0x01, 0x00, 0x00, 0x00
        /*0020*/ 	.byte	0x00, 0x00, 0x00, 0x00


//--------------------- .nv.info._Z28upsample_nearest_fp32_kernelPKfPfiiiiii --------------------------
	.section	.nv.info._Z28upsample_nearest_fp32_kernelPKfPfiiiiii,"",@"SHT_CUDA_INFO"
	.sectionflags	@""
	.align	4


	//----- nvinfo : EIATTR_CUDA_API_VERSION
	.align		4
        /*0000*/ 	.byte	0x04, 0x37
        /*0002*/ 	.short	(.L_9 - .L_8)
.L_8:
        /*0004*/ 	.word	0x00000082


	//----- nvinfo : EIATTR_KPARAM_INFO
	.align		4
.L_9:
        /*0008*/ 	.byte	0x04, 0x17
        /*000a*/ 	.short	(.L_11 - .L_10)
.L_10:
        /*000c*/ 	.word	0x00000000
        /*0010*/ 	.short	0x0007
        /*0012*/ 	.short	0x0024
        /*0014*/ 	.byte	0x00, 0xf0, 0x11, 0x00


	//----- nvinfo : EIATTR_KPARAM_INFO
	.align		4
.L_11:
        /*0018*/ 	.byte	0x04, 0x17
        /*001a*/ 	.short	(.L_13 - .L_12)
.L_12:
        /*001c*/ 	.word	0x00000000
        /*0020*/ 	.short	0x0006
        /*0022*/ 	.short	0x0020
        /*0024*/ 	.byte	0x00, 0xf0, 0x11, 0x00


	//----- nvinfo : EIATTR_KPARAM_INFO
	.align		4
.L_13:
        /*0028*/ 	.byte	0x04, 0x17
        /*002a*/ 	.short	(.L_15 - .L_14)
.L_14:
        /*002c*/ 	.word	0x00000000
        /*0030*/ 	.short	0x0005
        /*0032*/ 	.short	0x001c
        /*0034*/ 	.byte	0x00, 0xf0, 0x11, 0x00


	//----- nvinfo : EIATTR_KPARAM_INFO
	.align		4
.L_15:
        /*0038*/ 	.byte	0x04, 0x17
        /*003a*/ 	.short	(.L_17 - .L_16)
.L_16:
        /*003c*/ 	.word	0x00000000
        /*0040*/ 	.short	0x0004
        /*0042*/ 	.short	0x0018
        /*0044*/ 	.byte	0x00, 0xf0, 0x11, 0x00


	//----- nvinfo : EIATTR_KPARAM_INFO
	.align		4
.L_17:
        /*0048*/ 	.byte	0x04, 0x17
        /*004a*/ 	.short	(.L_19 - .L_18)
.L_18:
        /*004c*/ 	.word	0x00000000
        /*0050*/ 	.short	0x0003
        /*0052*/ 	.short	0x0014
        /*0054*/ 	.byte	0x00, 0xf0, 0x11, 0x00


	//----- nvinfo : EIATTR_KPARAM_INFO
	.align		4
.L_19:
        /*0058*/ 	.byte	0x04, 0x17
        /*005a*/ 	.short	(.L_21 - .L_20)
.L_20:
        /*005c*/ 	.word	0x00000000
        /*0060*/ 	.short	0x0002
        /*0062*/ 	.short	0x0010
        /*0064*/ 	.byte	0x00, 0xf0, 0x11, 0x00


	//----- nvinfo : EIATTR_KPARAM_INFO
	.align		4
.L_21:
        /*0068*/ 	.byte	0x04, 0x17
        /*006a*/ 	.short	(.L_23 - .L_22)
.L_22:
        /*006c*/ 	.word	0x00000000
        /*0070*/ 	.short	0x0001
        /*0072*/ 	.short	0x0008
        /*0074*/ 	.byte	0x00, 0xf5, 0x21, 0x00


	//----- nvinfo : EIATTR_KPARAM_INFO
	.align		4
.L_23:
        /*0078*/ 	.byte	0x04, 0x17
        /*007a*/ 	.short	(.L_25 - .L_24)
.L_24:
        /*007c*/ 	.word	0x00000000
        /*0080*/ 	.short	0x0000
        /*0082*/ 	.short	0x0000
        /*0084*/ 	.byte	0x00, 0xf5, 0x21, 0x00


	//----- nvinfo : EIATTR_SPARSE_MMA_MASK
	.align		4
.L_25:
        /*0088*/ 	.byte	0x03, 0x50
        /*008a*/ 	.short	0x0000


	//----- nvinfo : EIATTR_MAXREG_COUNT
	.align		4
        /*008c*/ 	.byte	0x03, 0x1b
        /*008e*/ 	.short	0x00ff


	//----- nvinfo : EIATTR_MERCURY_ISA_VERSION
	.align		4
        /*0090*/ 	.byte	0x03, 0x5f
        /*0092*/ 	.short	0x0101


	//----- nvinfo : EIATTR_VRC_CTA_INIT_COUNT
	.align		4
        /*0094*/ 	.byte	0x02, 0x4a
	.zero		1
	.zero		1


	//----- nvinfo : EIATTR_EXIT_INSTR_OFFSETS
	.align		4
        /*0098*/ 	.byte	0x04, 0x1c
        /*009a*/ 	.short	(.L_27 - .L_26)


	//   ....[0]....
.L_26:
        /*009c*/ 	.word	0x000000b0


	//   ....[1]....
        /*00a0*/ 	.word	0x00000b40


	//----- nvinfo : EIATTR_CRS_STACK_SIZE
	.align		4
.L_27:
        /*00a4*/ 	.byte	0x04, 0x1e
        /*00a6*/ 	.short	(.L_29 - .L_28)
.L_28:
        /*00a8*/ 	.word	0x00000000


	//----- nvinfo : EIATTR_CBANK_PARAM_SIZE
	.align		4
.L_29:
        /*00ac*/ 	.byte	0x03, 0x19
        /*00ae*/ 	.short	0x0028


	//----- nvinfo : EIATTR_PARAM_CBANK
	.align		4
        /*00b0*/ 	.byte	0x04, 0x0a
        /*00b2*/ 	.short	(.L_31 - .L_30)
	.align		4
.L_30:
        /*00b4*/ 	.word	index@(.nv.constant0._Z28upsample_nearest_fp32_kernelPKfPfiiiiii)
        /*00b8*/ 	.short	0x0380
        /*00ba*/ 	.short	0x0028


	//----- nvinfo : EIATTR_SW_WAR
	.align		4
.L_31:
        /*00bc*/ 	.byte	0x04, 0x36
        /*00be*/ 	.short	(.L_33 - .L_32)
.L_32:
        /*00c0*/ 	.word	0x00000008
.L_33:


//--------------------- .nv.callgraph             --------------------------
	.section	.nv.callgraph,"",@"SHT_CUDA_CALLGRAPH"
	.align	4
	.sectionentsize	8
	.align		4
        /*0000*/ 	.word	0x00000000
	.align		4
        /*0004*/ 	.word	0xffffffff
	.align		4
        /*0008*/ 	.word	0x00000000
	.align		4
        /*000c*/ 	.word	0xfffffffe
	.align		4
        /*0010*/ 	.word	0x00000000
	.align		4
        /*0014*/ 	.word	0xfffffffd
	.align		4
        /*0018*/ 	.word	0x00000000
	.align		4
        /*001c*/ 	.word	0xfffffffc


//--------------------- .text._Z28upsample_nearest_fp32_kernelPKfPfiiiiii --------------------------
	.section	.text._Z28upsample_nearest_fp32_kernelPKfPfiiiiii,"ax",@progbits
	.align	128
        .global         _Z28upsample_nearest_fp32_kernelPKfPfiiiiii
        .type           _Z28upsample_nearest_fp32_kernelPKfPfiiiiii,@function
        .size           _Z28upsample_nearest_fp32_kernelPKfPfiiiiii,(.L_x_11 - _Z28upsample_nearest_fp32_kernelPKfPfiiiiii)
        .other          _Z28upsample_nearest_fp32_kernelPKfPfiiiiii,@"STO_CUDA_ENTRY STV_DEFAULT"
_Z28upsample_nearest_fp32_kernelPKfPfiiiiii:
.text._Z28upsample_nearest_fp32_kernelPKfPfiiiiii:
[----:B------:R-:W-:Y:S01]  /*0000*/  LDC R1, c[0x0][0x37c] ;  /* 0x0000df00ff017b82 */ /* 0x000fe20000000800 */
[----:B------:R-:W0:Y:S07]  /*0010*/  S2R R9, SR_TID.X ;  /* 0x0000000000097919 */ /* 0x000e2e0000002100 */
[----:B------:R-:W1:Y:S08]  /*0020*/  LDC.64 R2, c[0x0][0x390] ;  /* 0x0000e400ff027b82 */ /* 0x000e700000000a00 */
[----:B------:R-:W2:Y:S08]  /*0030*/  LDC.64 R4, c[0x0][0x3a0] ;  /* 0x0000e800ff047b82 */ /* 0x000eb00000000a00 */
[----:B------:R-:W0:Y:S08]  /*0040*/  S2UR UR4, SR_CTAID.X ;  /* 0x00000000000479c3 */ /* 0x000e300000002500 */
[----:B------:R-:W0:Y:S01]  /*0050*/  LDC R6, c[0x0][0x360] ;  /* 0x0000d800ff067b82 */ /* 0x000e220000000800 */
[----:B-1----:R-:W-:-:S04]  /*0060*/  IMAD R7, R3, R2, RZ ;  /* 0x0000000203077224 */ /* 0x002fc800078e02ff */
[----:B--2---:R-:W-:-:S04]  /*0070*/  IMAD R0, R7, R4, RZ ;  /* 0x0000000407007224 */ /* 0x004fc800078e02ff */
[----:B------:R-:W-:Y:S02]  /*0080*/  IMAD R7, R0, R5, RZ ;  /* 0x0000000500077224 */ /* 0x000fe400078e02ff */
[----:B0-----:R-:W-:-:S05]  /*0090*/  IMAD R2, R6, UR4, R9 ;  /* 0x0000000406027c24 */ /* 0x001fca000f8e0209 */
[----:B------:R-:W-:-:S13]  /*00a0*/  ISETP.GE.AND P0, PT, R2, R7, PT ;  /* 0x000000070200720c */ /* 0x000fda0003f06270 */
[----:B------:R-:W-:Y:S05]  /*00b0*/  @P0 EXIT ;  /* 0x000000000000094d */ /* 0x000fea0003800000 */
[-C--:B------:R-:W-:Y:S01]  /*00c0*/  IABS R11, R5.reuse ;  /* 0x00000005000b7213 */ /* 0x080fe20000000000 */
[----:B------:R-:W-:Y:S01]  /*00d0*/  IMAD R8, R4, R5, RZ ;  /* 0x0000000504087224 */ /* 0x000fe200078e02ff */
[----:B------:R-:W-:Y:S01]  /*00e0*/  IABS R0, R4 ;  /* 0x0000000400007213 */ /* 0x000fe20000000000 */
[----:B------:R-:W0:Y:S01]  /*00f0*/  LDCU UR4, c[0x0][0x398] ;  /* 0x00007300ff0477ac */ /* 0x000e220008000800 */
[----:B------:R-:W1:Y:S01]  /*0100*/  I2F.RP R9, R11 ;  /* 0x0000000b00097306 */ /* 0x000e620000209400 */
[----:B------:R-:W-:Y:S02]  /*0110*/  IABS R19, R2 ;  /* 0x0000000200137213 */ /* 0x000fe40000000000 */
[----:B------:R-:W-:Y:S02]  /*0120*/  IABS R10, R8 ;  /* 0x00000008000a7213 */ /* 0x000fe40000000000 */
[----:B------:R-:W-:Y:S02]  /*0130*/  IABS R12, R3 ;  /* 0x00000003000c7213 */ /* 0x000fe40000000000 */
[----:B------:R-:W-:Y:S01]  /*0140*/  ISETP.NE.AND P5, PT, R5, RZ, PT ;  /* 0x000000ff0500720c */ /* 0x000fe20003fa5270 */
[----:B------:R-:W2:Y:S08]  /*0150*/  I2F.RP R13, R10 ;  /* 0x0000000a000d7306 */ /* 0x000eb00000209400 */
[----:B-1----:R-:W1:Y:S08]  /*0160*/  MUFU.RCP R9, R9 ;  /* 0x0000000900097308 */ /* 0x002e700000001000 */
[----:B--2---:R-:W2:Y:S08]  /*0170*/  MUFU.RCP R13, R13 ;  /* 0x0000000d000d7308 */ /* 0x004eb00000001000 */
[----:B------:R-:W-:Y:S01]  /*0180*/  I2F.RP R18, R0 ;  /* 0x0000000000127306 */ /* 0x000fe20000209400 */
[----:B-1----:R-:W-:-:S07]  /*0190*/  VIADD R14, R9, 0xffffffe ;  /* 0x0ffffffe090e7836 */ /* 0x002fce0000000000 */
[----:B------:R1:W3:Y:S01]  /*01a0*/  F2I.FTZ.U32.TRUNC.NTZ R15, R14 ;  /* 0x0000000e000f7305 */ /* 0x0002e2000021f000 */
[----:B--2---:R-:W-:Y:S02]  /*01b0*/  VIADD R6, R13, 0xffffffe ;  /* 0x0ffffffe0d067836 */ /* 0x004fe40000000000 */
[----:B------:R-:W-:-:S05]  /*01c0*/  IMAD R13, R8, R3, RZ ;  /* 0x00000003080d7224 */ /* 0x000fca00078e02ff */
[----:B------:R2:W4:Y:S01]  /*01d0*/  F2I.FTZ.U32.TRUNC.NTZ R7, R6 ;  /* 0x0000000600077305 */ /* 0x000522000021f000 */
[----:B-1----:R-:W-:Y:S01]  /*01e0*/  HFMA2 R14, -RZ, RZ, 0, 0 ;  /* 0x00000000ff0e7431 */ /* 0x002fe200000001ff */
[----:B------:R-:W-:Y:S01]  /*01f0*/  IABS R20, R13 ;  /* 0x0000000d00147213 */ /* 0x000fe20000000000 */
[----:B---3--:R-:W-:-:S05]  /*0200*/  IMAD.MOV R16, RZ, RZ, -R15 ;  /* 0x000000ffff107224 */ /* 0x008fca00078e0a0f */
[----:B------:R-:W1:Y:S01]  /*0210*/  I2F.RP R9, R12 ;  /* 0x0000000c00097306 */ /* 0x000e620000209400 */
[----:B--2---:R-:W-:Y:S02]  /*0220*/  IMAD.MOV.U32 R6, RZ, RZ, RZ ;  /* 0x000000ffff067224 */ /* 0x004fe400078e00ff */
[----:B------:R-:W-:Y:S02]  /*0230*/  IMAD R17, R16, R11, RZ ;  /* 0x0000000b10117224 */ /* 0x000fe400078e02ff */
[----:B----4-:R-:W-:-:S03]  /*0240*/  IMAD.MOV R21, RZ, RZ, -R7 ;  /* 0x000000ffff157224 */ /* 0x010fc600078e0a07 */
[----:B------:R-:W2:Y:S01]  /*0250*/  MUFU.RCP R18, R18 ;  /* 0x0000001200127308 */ /* 0x000ea20000001000 */
[----:B------:R-:W-:-:S04]  /*0260*/  IMAD.HI.U32 R15, R15, R17, R14 ;  /* 0x000000110f0f7227 */ /* 0x000fc800078e000e */
[----:B------:R-:W-:Y:S01]  /*0270*/  IMAD.MOV.U32 R14, RZ, RZ, R19 ;  /* 0x000000ffff0e7224 */ /* 0x000fe200078e0013 */
[----:B------:R-:W-:Y:S01]  /*0280*/  IABS R19, R8 ;  /* 0x0000000800137213 */ /* 0x000fe20000000000 */
[----:B------:R-:W-:Y:S01]  /*0290*/  IMAD R17, R21, R10, RZ ;  /* 0x0000000a15117224 */ /* 0x000fe200078e02ff */
[----:B-1----:R-:W1:Y:S01]  /*02a0*/  MUFU.RCP R9, R9 ;  /* 0x0000000900097308 */ /* 0x002e620000001000 */
[----:B------:R-:W-:-:S04]  /*02b0*/  IMAD.HI.U32 R16, R15, R14, RZ ;  /* 0x0000000e0f107227 */ /* 0x000fc800078e00ff */
[----:B------:R-:W-:Y:S01]  /*02c0*/  IMAD.HI.U32 R7, R7, R17, R6 ;  /* 0x0000001107077227 */ /* 0x000fe200078e0006 */
[----:B------:R-:W-:-:S03]  /*02d0*/  IADD3 R6, PT, PT, -R16, RZ, RZ ;  /* 0x000000ff10067210 */ /* 0x000fc60007ffe1ff */
[----:B------:R-:W-:Y:S02]  /*02e0*/  IMAD.MOV.U32 R15, RZ, RZ, R20 ;  /* 0x000000ffff0f7224 */ /* 0x000fe400078e0014 */
[----:B------:R-:W-:Y:S02]  /*02f0*/  IMAD.MOV R19, RZ, RZ, -R19 ;  /* 0x000000ffff137224 */ /* 0x000fe400078e0a13 */
[----:B------:R-:W-:Y:S01]  /*0300*/  IMAD.HI.U32 R17, R7, R14, RZ ;  /* 0x0000000e07117227 */ /* 0x000fe200078e00ff */
[----:B------:R-:W3:Y:S03]  /*0310*/  I2F.RP R20, R15 ;  /* 0x0000000f00147306 */ /* 0x000ee60000209400 */
[--C-:B------:R-:W-:Y:S02]  /*0320*/  IMAD R6, R11, R6, R14.reuse ;  /* 0x000000060b067224 */ /* 0x100fe400078e020e */
[----:B------:R-:W-:-:S02]  /*0330*/  IMAD R19, R17, R19, R14 ;  /* 0x0000001311137224 */ /* 0x000fc400078e020e */
[----:B--2---:R-:W-:Y:S01]  /*0340*/  VIADD R18, R18, 0xffffffe ;  /* 0x0ffffffe12127836 */ /* 0x004fe20000000000 */
[----:B------:R-:W-:Y:S01]  /*0350*/  ISETP.GT.U32.AND P6, PT, R11, R6, PT ;  /* 0x000000060b00720c */ /* 0x000fe20003fc4070 */
[----:B-1----:R-:W-:Y:S01]  /*0360*/  VIADD R9, R9, 0xffffffe ;  /* 0x0ffffffe09097836 */ /* 0x002fe20000000000 */
[----:B------:R-:W-:Y:S01]  /*0370*/  ISETP.GT.U32.AND P0, PT, R10, R19, PT ;  /* 0x000000130a00720c */ /* 0x000fe20003f04070 */
[----:B------:R-:W1:Y:S08]  /*0380*/  F2I.FTZ.U32.TRUNC.NTZ R7, R18 ;  /* 0x0000001200077305 */ /* 0x000e70000021f000 */
[----:B---3--:R-:W2:Y:S02]  /*0390*/  MUFU.RCP R20, R20 ;  /* 0x0000001400147308 */ /* 0x008ea40000001000 */
[----:B------:R-:W-:Y:S01]  /*03a0*/  @!P6 IMAD.IADD R6, R6, 0x1, -R11 ;  /* 0x000000010606e824 */ /* 0x000fe200078e0a0b */
[----:B------:R-:W-:Y:S01]  /*03b0*/  @!P6 IADD3 R16, PT, PT, R16, 0x1, RZ ;  /* 0x000000011010e810 */ /* 0x000fe20007ffe0ff */
[----:B------:R-:W-:Y:S01]  /*03c0*/  @!P0 IMAD.IADD R19, R19, 0x1, -R10 ;  /* 0x0000000113138824 */ /* 0x000fe200078e0a0a */
[----:B------:R-:W-:Y:S01]  /*03d0*/  ISETP.NE.AND P6, PT, R8, RZ, PT ;  /* 0x000000ff0800720c */ /* 0x000fe20003fc5270 */
[----:B------:R-:W-:Y:S01]  /*03e0*/  @!P0 VIADD R17, R17, 0x1 ;  /* 0x0000000111118836 */ /* 0x000fe20000000000 */
[----:B------:R-:W-:Y:S01]  /*03f0*/  ISETP.GE.U32.AND P1, PT, R6, R11, PT ;  /* 0x0000000b0600720c */ /* 0x000fe20003f26070 */
[----:B------:R-:W3:Y:S01]  /*0400*/  F2I.FTZ.U32.TRUNC.NTZ R9, R9 ;  /* 0x0000000900097305 */ /* 0x000ee2000021f000 */
[----:B------:R-:W-:-:S02]  /*0410*/  LOP3.LUT R11, R2, R8, RZ, 0x3c, !PT ;  /* 0x00000008020b7212 */ /* 0x000fc400078e3cff */
[----:B------:R-:W-:Y:S01]  /*0420*/  ISETP.GE.U32.AND P2, PT, R19, R10, PT ;  /* 0x0000000a1300720c */ /* 0x000fe20003f46070 */
[----:B-1----:R-:W-:Y:S01]  /*0430*/  IMAD.MOV R19, RZ, RZ, -R7 ;  /* 0x000000ffff137224 */ /* 0x002fe200078e0a07 */
[----:B------:R-:W-:Y:S02]  /*0440*/  LOP3.LUT R6, R2, R5, RZ, 0x3c, !PT ;  /* 0x0000000502067212 */ /* 0x000fe400078e3cff */
[----:B------:R-:W-:Y:S01]  /*0450*/  ISETP.GE.AND P4, PT, R11, RZ, PT ;  /* 0x000000ff0b00720c */ /* 0x000fe20003f86270 */
[----:B------:R-:W-:Y:S01]  /*0460*/  IMAD R19, R19, R0, RZ ;  /* 0x0000000013137224 */ /* 0x000fe200078e02ff */
[----:B------:R-:W-:Y:S01]  /*0470*/  ISETP.GE.AND P3, PT, R6, RZ, PT ;  /* 0x000000ff0600720c */ /* 0x000fe20003f66270 */
[----:B--2---:R-:W-:Y:S02]  /*0480*/  VIADD R20, R20, 0xffffffe ;  /* 0x0ffffffe14147836 */ /* 0x004fe40000000000 */
[----:B------:R-:W-:Y:S02]  /*0490*/  @P1 VIADD R16, R16, 0x1 ;  /* 0x0000000110101836 */ /* 0x000fe40000000000 */
[----:B------:R-:W1:Y:S01]  /*04a0*/  F2I.FTZ.U32.TRUNC.NTZ R11, R20 ;  /* 0x00000014000b7305 */ /* 0x000e62000021f000 */
[----:B---3--:R-:W-:Y:S01]  /*04b0*/  IADD3 R21, PT, PT, RZ, -R9, RZ ;  /* 0x80000009ff157210 */ /* 0x008fe20007ffe0ff */
[----:B------:R-:W-:-:S02]  /*04c0*/  @P2 VIADD R17, R17, 0x1 ;  /* 0x0000000111112836 */ /* 0x000fc40000000000 */
[----:B------:R-:W-:Y:S02]  /*04d0*/  IMAD.MOV.U32 R6, RZ, RZ, RZ ;  /* 0x000000ffff067224 */ /* 0x000fe400078e00ff */
[----:B------:R-:W-:Y:S01]  /*04e0*/  @!P4 IMAD.MOV R17, RZ, RZ, -R17 ;  /* 0x000000ffff11c224 */ /* 0x000fe200078e0a11 */
[----:B------:R-:W-:Y:S01]  /*04f0*/  @!P6 LOP3.LUT R17, RZ, R8, RZ, 0x33, !PT ;  /* 0x00000008ff11e212 */ /* 0x000fe200078e33ff */
[----:B------:R-:W-:Y:S01]  /*0500*/  @!P3 IMAD.MOV R16, RZ, RZ, -R16 ;  /* 0x000000ffff10b224 */ /* 0x000fe200078e0a10 */
[----:B------:R-:W-:Y:S01]  /*0510*/  @!P5 LOP3.LUT R16, RZ, R5, RZ, 0x33, !PT ;  /* 0x00000005ff10d212 */ /* 0x000fe200078e33ff */
[----:B------:R-:W-:Y:S01]  /*0520*/  IMAD.HI.U32 R6, R7, R19, R6 ;  /* 0x0000001307067227 */ /* 0x000fe200078e0006 */
[----:B------:R-:W-:Y:S02]  /*0530*/  IABS R10, R17 ;  /* 0x00000011000a7213 */ /* 0x000fe40000000000 */
[----:B------:R-:W-:Y:S01]  /*0540*/  IABS R7, R16 ;  /* 0x0000001000077213 */ /* 0x000fe20000000000 */
[----:B------:R-:W-:Y:S01]  /*0550*/  IMAD R19, R21, R12, RZ ;  /* 0x0000000c15137224 */ /* 0x000fe200078e02ff */
[----:B-1----:R-:W-:Y:S01]  /*0560*/  IADD3 R18, PT, PT, RZ, -R11, RZ ;  /* 0x8000000bff127210 */ /* 0x002fe20007ffe0ff */
[----:B------:R-:W-:Y:S01]  /*0570*/  IMAD.MOV.U32 R8, RZ, RZ, RZ ;  /* 0x000000ffff087224 */ /* 0x000fe200078e00ff */
[----:B------:R-:W-:Y:S01]  /*0580*/  IABS R20, R13 ;  /* 0x0000000d00147213 */ /* 0x000fe20000000000 */
[----:B------:R-:W-:Y:S01]  /*0590*/  IMAD.HI.U32 R6, R6, R7, RZ ;  /* 0x0000000706067227 */ /* 0x000fe200078e00ff */
[----:B------:R-:W-:-:S02]  /*05a0*/  ISETP.GE.AND P6, PT, R16, RZ, PT ;  /* 0x000000ff1000720c */ /* 0x000fc40003fc6270 */
[----:B------:R-:W-:Y:S01]  /*05b0*/  IADD3 R16, PT, PT, -R16, RZ, RZ ;  /* 0x000000ff10107210 */ /* 0x000fe20007ffe1ff */
[----:B------:R-:W-:-:S04]  /*05c0*/  IMAD.HI.U32 R8, R9, R19, R8 ;  /* 0x0000001309087227 */ /* 0x000fc800078e0008 */
[----:B------:R-:W-:Y:S02]  /*05d0*/  IMAD.MOV.U32 R9, RZ, RZ, R10 ;  /* 0x000000ffff097224 */ /* 0x000fe400078e000a */
[----:B------:R-:W-:Y:S02]  /*05e0*/  IMAD R19, R18, R15, RZ ;  /* 0x0000000f12137224 */ /* 0x000fe400078e02ff */
[----:B------:R-:W-:Y:S02]  /*05f0*/  IMAD.MOV.U32 R10, RZ, RZ, RZ ;  /* 0x000000ffff0a7224 */ /* 0x000fe400078e00ff */
[----:B------:R-:W-:-:S04]  /*0600*/  IMAD.HI.U32 R8, R8, R9, RZ ;  /* 0x0000000908087227 */ /* 0x000fc800078e00ff */
[----:B------:R-:W-:Y:S02]  /*0610*/  IMAD.MOV R6, RZ, RZ, -R6 ;  /* 0x000000ffff067224 */ /* 0x000fe400078e0a06 */
[----:B------:R-:W-:Y:S01]  /*0620*/  IMAD.HI.U32 R11, R11, R19, R10 ;  /* 0x000000130b0b7227 */ /* 0x000fe200078e000a */
[----:B------:R-:W-:-:S03]  /*0630*/  IADD3 R19, PT, PT, RZ, -R20, RZ ;  /* 0x80000014ff137210 */ /* 0x000fc60007ffe0ff */
[----:B------:R-:W-:Y:S02]  /*0640*/  IMAD.MOV R10, RZ, RZ, -R8 ;  /* 0x000000ffff0a7224 */ /* 0x000fe400078e0a08 */
[C---:B------:R-:W-:Y:S02]  /*0650*/  IMAD R8, R0.reuse, R6, R7 ;  /* 0x0000000600087224 */ /* 0x040fe400078e0207 */
[----:B------:R-:W-:Y:S01]  /*0660*/  IMAD.HI.U32 R6, R11, R14, RZ ;  /* 0x0000000e0b067227 */ /* 0x000fe200078e00ff */
[----:B------:R-:W-:Y:S02]  /*0670*/  I2FP.F32.S32 R11, R4 ;  /* 0x00000004000b7245 */ /* 0x000fe40000201400 */
[----:B------:R-:W-:Y:S01]  /*0680*/  ISETP.GT.U32.AND P0, PT, R0, R8, PT ;  /* 0x000000080000720c */ /* 0x000fe20003f04070 */
[----:B------:R-:W-:Y:S01]  /*0690*/  IMAD R7, R12, R10, R9 ;  /* 0x0000000a0c077224 */ /* 0x000fe200078e0209 */
[----:B------:R-:W-:Y:S01]  /*06a0*/  LOP3.LUT R9, R2, R13, RZ, 0x3c, !PT ;  /* 0x0000000d02097212 */ /* 0x000fe200078e3cff */
[----:B------:R-:W-:Y:S01]  /*06b0*/  IMAD R14, R6, R19, R14 ;  /* 0x00000013060e7224 */ /* 0x000fe200078e020e */
[----:B------:R-:W1:Y:S01]  /*06c0*/  MUFU.RCP R10, R11 ;  /* 0x0000000b000a7308 */ /* 0x000e620000001000 */
[----:B------:R-:W-:Y:S01]  /*06d0*/  IMAD R5, R5, R16, R2 ;  /* 0x0000001005057224 */ /* 0x000fe200078e0202 */
[----:B------:R-:W-:-:S02]  /*06e0*/  ISETP.GT.U32.AND P1, PT, R12, R7, PT ;  /* 0x000000070c00720c */ /* 0x000fc40003f24070 */
[----:B------:R-:W-:-:S05]  /*06f0*/  ISETP.GT.U32.AND P2, PT, R15, R14, PT ;  /* 0x0000000e0f00720c */ /* 0x000fca0003f44070 */
[----:B------:R-:W-:Y:S01]  /*0700*/  @!P0 IMAD.IADD R8, R8, 0x1, -R0 ;  /* 0x0000000108088824 */ /* 0x000fe200078e0a00 */
[----:B------:R-:W-:-:S04]  /*0710*/  ISETP.GE.AND P0, PT, R17, RZ, PT ;  /* 0x000000ff1100720c */ /* 0x000fc80003f06270 */
[----:B------:R-:W-:Y:S01]  /*0720*/  ISETP.GT.U32.AND P4, PT, R0, R8, PT ;  /* 0x000000080000720c */ /* 0x000fe20003f84070 */
[----:B------:R-:W-:Y:S01]  /*0730*/  @!P1 IMAD.IADD R7, R7, 0x1, -R12 ;  /* 0x0000000107079824 */ /* 0x000fe200078e0a0c */
[----:B------:R-:W-:Y:S01]  /*0740*/  ISETP.GE.AND P1, PT, R9, RZ, PT ;  /* 0x000000ff0900720c */ /* 0x000fe20003f26270 */
[----:B------:R-:W-:Y:S02]  /*0750*/  @!P2 IMAD.IADD R14, R14, 0x1, -R15 ;  /* 0x000000010e0ea824 */ /* 0x000fe400078e0a0f */
[----:B------:R-:W-:Y:S01]  /*0760*/  @!P2 VIADD R6, R6, 0x1 ;  /* 0x000000010606a836 */ /* 0x000fe20000000000 */
[----:B------:R-:W-:Y:S02]  /*0770*/  ISETP.GT.U32.AND P5, PT, R12, R7, PT ;  /* 0x000000070c00720c */ /* 0x000fe40003fa4070 */
[----:B------:R-:W-:Y:S01]  /*0780*/  ISETP.GE.U32.AND P3, PT, R14, R15, PT ;  /* 0x0000000f0e00720c */ /* 0x000fe20003f66070 */
[----:B-1----:R-:W-:Y:S01]  /*0790*/  FFMA R15, -R11, R10, 1 ;  /* 0x3f8000000b0f7423 */ /* 0x002fe2000000010a */
[----:B------:R-:W-:-:S03]  /*07a0*/  ISETP.NE.AND P2, PT, R3, RZ, PT ;  /* 0x000000ff0300720c */ /* 0x000fc60003f45270 */
[----:B------:R-:W-:Y:S01]  /*07b0*/  @!P4 IADD3 R8, PT, PT, R8, -R0, RZ ;  /* 0x800000000808c210 */ /* 0x000fe20007ffe0ff */
[----:B------:R-:W-:Y:S01]  /*07c0*/  FFMA R15, R10, R15, R10 ;  /* 0x0000000f0a0f7223 */ /* 0x000fe2000000000a */
[----:B0-----:R-:W-:Y:S02]  /*07d0*/  I2FP.F32.S32 R0, UR4 ;  /* 0x0000000400007c45 */ /* 0x001fe40008201400 */
[----:B------:R-:W-:Y:S01]  /*07e0*/  ISETP.NE.AND P4, PT, R13, RZ, PT ;  /* 0x000000ff0d00720c */ /* 0x000fe20003f85270 */
[----:B------:R-:W-:Y:S02]  /*07f0*/  @!P6 IMAD.MOV R8, RZ, RZ, -R8 ;  /* 0x000000ffff08e224 */ /* 0x000fe400078e0a08 */
[----:B------:R-:W-:Y:S01]  /*0800*/  @!P5 IMAD.IADD R7, R7, 0x1, -R12 ;  /* 0x000000010707d824 */ /* 0x000fe200078e0a0c */
[----:B------:R-:W0:Y:S01]  /*0810*/  FCHK P5, R0, R11 ;  /* 0x0000000b00007302 */ /* 0x000e2200000a0000 */
[----:B------:R-:W-:Y:S01]  /*0820*/  @P3 VIADD R6, R6, 0x1 ;  /* 0x0000000106063836 */ /* 0x000fe20000000000 */
[----:B------:R-:W-:Y:S01]  /*0830*/  ISETP.NE.AND P3, PT, R4, RZ, PT ;  /* 0x000000ff0400720c */ /* 0x000fe20003f65270 */
[----:B------:R-:W-:Y:S01]  /*0840*/  FFMA R10, R0, R15, RZ ;  /* 0x0000000f000a7223 */ /* 0x000fe200000000ff */
[----:B------:R-:W-:Y:S01]  /*0850*/  @!P0 IMAD.MOV R7, RZ, RZ, -R7 ;  /* 0x000000ffff078224 */ /* 0x000fe200078e0a07 */
[----:B------:R-:W-:Y:S01]  /*0860*/  @!P2 LOP3.LUT R7, RZ, R3, RZ, 0x33, !PT ;  /* 0x00000003ff07a212 */ /* 0x000fe200078e33ff */
[----:B------:R-:W-:-:S02]  /*0870*/  @!P1 IMAD.MOV R6, RZ, RZ, -R6 ;  /* 0x000000ffff069224 */ /* 0x000fc400078e0a06 */
[----:B------:R-:W-:Y:S01]  /*0880*/  FFMA R9, -R11, R10, R0 ;  /* 0x0000000a0b097223 */ /* 0x000fe20000000100 */
[----:B------:R-:W-:-:S03]  /*0890*/  @!P4 LOP3.LUT R6, RZ, R13, RZ, 0x33, !PT ;  /* 0x0000000dff06c212 */ /* 0x000fc600078e33ff */
[----:B------:R-:W-:-:S03]  /*08a0*/  FFMA R9, R15, R9, R10 ;  /* 0x000000090f097223 */ /* 0x000fc6000000000a */
[----:B------:R-:W-:Y:S01]  /*08b0*/  @!P3 LOP3.LUT R8, RZ, R4, RZ, 0x33, !PT ;  /* 0x00000004ff08b212 */ /* 0x000fe200078e33ff */
[----:B0-----:R-:W-:Y:S06]  /*08c0*/  @!P5 BRA `(.L_x_0) ;  /* 0x000000000010d947 */ /* 0x001fec0003800000 */
[----:B------:R-:W-:Y:S01]  /*08d0*/  IMAD.MOV.U32 R3, RZ, RZ, R11 ;  /* 0x000000ffff037224 */ /* 0x000fe200078e000b */
[----:B------:R-:W-:-:S07]  /*08e0*/  MOV R4, 0x900 ;  /* 0x0000090000047802 */ /* 0x000fce0000000f00 */
[----:B------:R-:W-:Y:S05]  /*08f0*/  CALL.REL.NOINC `($__internal_0_$__cuda_sm3x_div_rn_noftz_f32_slowpath) ;  /* 0x0000000000947944 */ /* 0x000fea0003c00000 */
[----:B------:R-:W-:-:S07]  /*0900*/  MOV R9, R0 ;  /* 0x0000000000097202 */ /* 0x000fce0000000f00 */
.L_x_0:
[----:B------:R-:W0:Y:S02]  /*0910*/  LDCU UR4, c[0x0][0x3a4] ;  /* 0x00007480ff0477ac */ /* 0x000e240008000800 */
[----:B0-----:R-:W-:Y:S01]  /*0920*/  I2FP.F32.S32 R3, UR4 ;  /* 0x0000000400037c45 */ /* 0x001fe20008201400 */
[----:B------:R-:W0:Y:S03]  /*0930*/  LDCU UR4, c[0x0][0x39c] ;  /* 0x00007380ff0477ac */ /* 0x000e260008000800 */
[----:B------:R-:W1:Y:S01]  /*0940*/  MUFU.RCP R4, R3 ;  /* 0x0000000300047308 */ /* 0x000e620000001000 */
[----:B0-----:R-:W-:Y:S01]  /*0950*/  I2FP.F32.S32 R0, UR4 ;  /* 0x0000000400007c45 */ /* 0x001fe20008201400 */
[----:B------:R-:W0:Y:S01]  /*0960*/  LDCU.64 UR4, c[0x0][0x358] ;  /* 0x00006b00ff0477ac */ /* 0x000e220008000a00 */
[----:B-1----:R-:W-:-:S05]  /*0970*/  FFMA R11, -R3, R4, 1 ;  /* 0x3f800000030b7423 */ /* 0x002fca0000000104 */
[----:B------:R-:W1:Y:S01]  /*0980*/  FCHK P0, R0, R3 ;  /* 0x0000000300007302 */ /* 0x000e620000000000 */
[----:B------:R-:W-:-:S04]  /*0990*/  FFMA R11, R4, R11, R4 ;  /* 0x0000000b040b7223 */ /* 0x000fc80000000004 */
[----:B------:R-:W-:-:S04]  /*09a0*/  FFMA R4, R0, R11, RZ ;  /* 0x0000000b00047223 */ /* 0x000fc800000000ff */
[----:B------:R-:W-:-:S04]  /*09b0*/  FFMA R10, -R3, R4, R0 ;  /* 0x00000004030a7223 */ /* 0x000fc80000000100 */
[----:B------:R-:W-:Y:S01]  /*09c0*/  FFMA R4, R11, R10, R4 ;  /* 0x0000000a0b047223 */ /* 0x000fe20000000004 */
[----:B01----:R-:W-:Y:S06]  /*09d0*/  @!P0 BRA `(.L_x_1) ;  /* 0x00000000000c8947 */ /* 0x003fec0003800000 */
[----:B------:R-:W-:-:S07]  /*09e0*/  MOV R4, 0xa00 ;  /* 0x00000a0000047802 */ /* 0x000fce0000000f00 */
[----:B------:R-:W-:Y:S05]  /*09f0*/  CALL.REL.NOINC `($__internal_0_$__cuda_sm3x_div_rn_noftz_f32_slowpath) ;  /* 0x0000000000547944 */ /* 0x000fea0003c00000 */
[----:B------:R-:W-:-:S07]  /*0a00*/  IMAD.MOV.U32 R4, RZ, RZ, R0 ;  /* 0x000000ffff047224 */ /* 0x000fce00078e0000 */
.L_x_1:
[----:B------:R-:W-:Y:S01]  /*0a10*/  I2FP.F32.S32 R8, R8 ;  /* 0x0000000800087245 */ /* 0x000fe20000201400 */
[----:B------:R-:W0:Y:S01]  /*0a20*/  LDC.64 R10, c[0x0][0x398] ;  /* 0x0000e600ff0a7b82 */ /* 0x000e220000000a00 */
[----:B------:R-:W-:Y:S01]  /*0a30*/  I2FP.F32.S32 R5, R5 ;  /* 0x0000000500057245 */ /* 0x000fe20000201400 */
[----:B------:R-:W1:Y:S02]  /*0a40*/  LDCU UR6, c[0x0][0x394] ;  /* 0x00007280ff0677ac */ /* 0x000e640008000800 */
[----:B------:R-:W-:Y:S02]  /*0a50*/  FMUL R8, R8, R9 ;  /* 0x0000000908087220 */ /* 0x000fe40000400000 */
[----:B------:R-:W-:Y:S02]  /*0a60*/  FMUL R0, R5, R4 ;  /* 0x0000000405007220 */ /* 0x000fe40000400000 */
[----:B------:R-:W0:Y:S01]  /*0a70*/  F2I.TRUNC.NTZ R3, R8 ;  /* 0x0000000800037305 */ /* 0x000e22000020f100 */
[----:B------:R-:W2:Y:S07]  /*0a80*/  LDC.64 R4, c[0x0][0x380] ;  /* 0x0000e000ff047b82 */ /* 0x000eae0000000a00 */
[----:B------:R-:W3:Y:S01]  /*0a90*/  F2I.TRUNC.NTZ R0, R0 ;  /* 0x0000000000007305 */ /* 0x000ee2000020f100 */
[----:B-1----:R-:W-:Y:S01]  /*0aa0*/  IMAD R7, R6, UR6, R7 ;  /* 0x0000000606077c24 */ /* 0x002fe2000f8e0207 */
[----:B0-----:R-:W-:-:S05]  /*0ab0*/  VIADDMNMX R3, R10, 0xffffffff, R3, PT ;  /* 0xffffffff0a037846 */ /* 0x001fca0003800103 */
[----:B------:R-:W-:Y:S01]  /*0ac0*/  IMAD R3, R7, R10, R3 ;  /* 0x0000000a07037224 */ /* 0x000fe200078e0203 */
[----:B---3--:R-:W-:-:S05]  /*0ad0*/  VIADDMNMX R6, R11, 0xffffffff, R0, PT ;  /* 0xffffffff0b067846 */ /* 0x008fca0003800100 */
[----:B------:R-:W-:Y:S02]  /*0ae0*/  IMAD R3, R3, R11, R6 ;  /* 0x0000000b03037224 */ /* 0x000fe400078e0206 */
[----:B------:R-:W0:Y:S02]  /*0af0*/  LDC.64 R6, c[0x0][0x388] ;  /* 0x0000e200ff067b82 */ /* 0x000e240000000a00 */
[----:B--2---:R-:W-:-:S06]  /*0b00*/  IMAD.WIDE R4, R3, 0x4, R4 ;  /* 0x0000000403047825 */ /* 0x004fcc00078e0204 */
[----:B------:R-:W2:Y:S01]  /*0b10*/  LDG.E.CONSTANT R5, desc[UR4][R4.64] ;  /* 0x0000000404057981 */ /* 0x000ea2000c1e9900 */
[----:B0-----:R-:W-:-:S05]  /*0b20*/  IMAD.WIDE R2, R2, 0x4, R6 ;  /* 0x0000000402027825 */ /* 0x001fca00078e0206 */
[----:B--2---:R-:W-:Y:S01]  /*0b30*/  STG.E desc[UR4][R2.64], R5 ;  /* 0x0000000502007986 */ /* 0x004fe2000c101904 */
[----:B------:R-:W-:Y:S05]  /*0b40*/  EXIT ;  /* 0x000000000000794d */ /* 0x000fea0003800000 */
        .weak           $__internal_0_$__cuda_sm3x_div_rn_noftz_f32_slowpath
        .type           $__internal_0_$__cuda_sm3x_div_rn_noftz_f32_slowpath,@function
        .size           $__internal_0_$__cuda_sm3x_div_rn_noftz_f32_slowpath,(.L_x_11 - $__internal_0_$__cuda_sm3x_div_rn_noftz_f32_slowpath)
$__internal_0_$__cuda_sm3x_div_rn_noftz_f32_slowpath:
[----:B------:R-:W-:Y:S02]  /*0b50*/  SHF.R.U32.HI R11, RZ, 0x17, R3 ;  /* 0x00000017ff0b7819 */ /* 0x000fe40000011603 */
[----:B------:R-:W-:Y:S02]  /*0b60*/  SHF.R.U32.HI R10, RZ, 0x17, R0 ;  /* 0x00000017ff0a7819 */ /* 0x000fe40000011600 */
[----:B------:R-:W-:Y:S02]  /*0b70*/  LOP3.LUT R11, R11, 0xff, RZ, 0xc0, !PT ;  /* 0x000000ff0b0b7812 */ /* 0x000fe400078ec0ff */
[----:B------:R-:W-:-:S03]  /*0b80*/  LOP3.LUT R14, R10, 0xff, RZ, 0xc0, !PT ;  /* 0x000000ff0a0e7812 */ /* 0x000fc600078ec0ff */
[----:B------:R-:W-:Y:S02]  /*0b90*/  VIADD R13, R11, 0xffffffff ;  /* 0xffffffff0b0d7836 */ /* 0x000fe40000000000 */
[----:B------:R-:W-:-:S03]  /*0ba0*/  VIADD R12, R14, 0xffffffff ;  /* 0xffffffff0e0c7836 */ /* 0x000fc60000000000 */
[----:B------:R-:W-:-:S04]  /*0bb0*/  ISETP.GT.U32.AND P0, PT, R13, 0xfd, PT ;  /* 0x000000fd0d00780c */ /* 0x000fc80003f04070 */
[----:B------:R-:W-:-:S13]  /*0bc0*/  ISETP.GT.U32.OR P0, PT, R12, 0xfd, P0 ;  /* 0x000000fd0c00780c */ /* 0x000fda0000704470 */
[----:B------:R-:W-:Y:S01]  /*0bd0*/  @!P0 MOV R10, RZ ;  /* 0x000000ff000a8202 */ /* 0x000fe20000000f00 */
[----:B------:R-:W-:Y:S06]  /*0be0*/  @!P0 BRA `(.L_x_2) ;  /* 0x00000000005c8947 */ /* 0x000fec0003800000 */
[----:B------:R-:W-:Y:S02]  /*0bf0*/  FSETP.GTU.FTZ.AND P0, PT, |R0|, +INF , PT ;  /* 0x7f8000000000780b */ /* 0x000fe40003f1c200 */
[----:B------:R-:W-:-:S04]  /*0c00*/  FSETP.GTU.FTZ.AND P1, PT, |R3|, +INF , PT ;  /* 0x7f8000000300780b */ /* 0x000fc80003f3c200 */
[----:B------:R-:W-:-:S13]  /*0c10*/  PLOP3.LUT P0, PT, P0, P1, PT, 0xf8, 0x8f ;  /* 0x00000000008f781c */ /* 0x000fda0000703f70 */
[----:B------:R-:W-:Y:S05]  /*0c20*/  @P0 BRA `(.L_x_3) ;  /* 0x0000000400440947 */ /* 0x000fea0003800000 */
[----:B------:R-:W-:-:S13]  /*0c30*/  LOP3.LUT P0, RZ, R3, 0x7fffffff, R0, 0xc8, !PT ;  /* 0x7fffffff03ff7812 */ /* 0x000fda000780c800 */
[----:B------:R-:W-:Y:S05]  /*0c40*/  @!P0 BRA `(.L_x_4) ;  /* 0x0000000400348947 */ /* 0x000fea0003800000 */
[C---:B------:R-:W-:Y:S02]  /*0c50*/  FSETP.NEU.FTZ.AND P0, PT, |R0|.reuse, +INF , PT ;  /* 0x7f8000000000780b */ /* 0x040fe40003f1d200 */
[----:B------:R-:W-:Y:S02]  /*0c60*/  FSETP.NEU.FTZ.AND P2, PT, |R3|, +INF , PT ;  /* 0x7f8000000300780b */ /* 0x000fe40003f5d200 */
[----:B------:R-:W-:-:S11]  /*0c70*/  FSETP.NEU.FTZ.AND P1, PT, |R0|, +INF , PT ;  /* 0x7f8000000000780b */ /* 0x000fd60003f3d200 */
[----:B------:R-:W-:Y:S05]  /*0c80*/  @!P2 BRA !P0, `(.L_x_4) ;  /* 0x000000040024a947 */ /* 0x000fea0004000000 */
[----:B------:R-:W-:-:S04]  /*0c90*/  LOP3.LUT P0, RZ, R0, 0x7fffffff, RZ, 0xc0, !PT ;  /* 0x7fffffff00ff7812 */ /* 0x000fc8000780c0ff */
[----:B------:R-:W-:-:S13]  /*0ca0*/  PLOP3.LUT P0, PT, P2, P0, PT, 0x2f, 0xf2 ;  /* 0x0000000000f2781c */ /* 0x000fda0001700577 */
[----:B------:R-:W-:Y:S05]  /*0cb0*/  @P0 BRA `(.L_x_5) ;  /* 0x0000000400100947 */ /* 0x000fea0003800000 */
[----:B------:R-:W-:-:S04]  /*0cc0*/  LOP3.LUT P0, RZ, R3, 0x7fffffff, RZ, 0xc0, !PT ;  /* 0x7fffffff03ff7812 */ /* 0x000fc8000780c0ff */
[----:B------:R-:W-:-:S13]  /*0cd0*/  PLOP3.LUT P0, PT, P1, P0, PT, 0x2f, 0xf2 ;  /* 0x0000000000f2781c */ /* 0x000fda0000f00577 */
[----:B------:R-:W-:Y:S05]  /*0ce0*/  @P0 BRA `(.L_x_6) ;  /* 0x0000000000f80947 */ /* 0x000fea0003800000 */
[----:B------:R-:W-:Y:S02]  /*0cf0*/  ISETP.GE.AND P0, PT, R12, RZ, PT ;  /* 0x000000ff0c00720c */ /* 0x000fe40003f06270 */
[----:B------:R-:W-:-:S11]  /*0d00*/  ISETP.GE.AND P1, PT, R13, RZ, PT ;  /* 0x000000ff0d00720c */ /* 0x000fd60003f26270 */
[----:B------:R-:W-:Y:S02]  /*0d10*/  @P0 IMAD.MOV.U32 R10, RZ, RZ, RZ ;  /* 0x000000ffff0a0224 */ /* 0x000fe400078e00ff */
[----:B------:R-:W-:Y:S01]  /*0d20*/  @!P0 FFMA R0, R0, 1.84467440737095516160e+19, RZ ;  /* 0x5f80000000008823 */ /* 0x000fe200000000ff */
[----:B------:R-:W-:Y:S02]  /*0d30*/  @!P0 IMAD.MOV.U32 R10, RZ, RZ, -0x40 ;  /* 0xffffffc0ff0a8424 */ /* 0x000fe400078e00ff */
[----:B------:R-:W-:Y:S02]  /*0d40*/  @!P1 FFMA R3, R3, 1.84467440737095516160e+19, RZ ;  /* 0x5f80000003039823 */ /* 0x000fe400000000ff */
[----:B------:R-:W-:-:S07]  /*0d50*/  @!P1 VIADD R10, R10, 0x40 ;  /* 0x000000400a0a9836 */ /* 0x000fce0000000000 */
.L_x_2:
[----:B------:R-:W-:-:S04]  /*0d60*/  LEA R12, R11, 0xc0800000, 0x17 ;  /* 0xc08000000b0c7811 */ /* 0x000fc800078eb8ff */
[----:B------:R-:W-:Y:S01]  /*0d70*/  IADD3 R12, PT, PT, -R12, R3, RZ ;  /* 0x000000030c0c7210 */ /* 0x000fe20007ffe1ff */
[----:B------:R-:W-:-:S03]  /*0d80*/  VIADD R3, R14, 0xffffff81 ;  /* 0xffffff810e037836 */ /* 0x000fc60000000000 */
[----:B------:R-:W0:Y:S01]  /*0d90*/  MUFU.RCP R13, R12 ;  /* 0x0000000c000d7308 */ /* 0x000e220000001000 */
[----:B------:R-:W-:Y:S01]  /*0da0*/  FADD.FTZ R15, -R12, -RZ ;  /* 0x800000ff0c0f7221 */ /* 0x000fe20000010100 */
[C---:B------:R-:W-:Y:S01]  /*0db0*/  IMAD R0, R3.reuse, -0x800000, R0 ;  /* 0xff80000003007824 */ /* 0x040fe200078e0200 */
[----:B------:R-:W-:-:S05]  /*0dc0*/  IADD3 R11, PT, PT, R3, 0x7f, -R11 ;  /* 0x0000007f030b7810 */ /* 0x000fca0007ffe80b */
[----:B------:R-:W-:Y:S02]  /*0dd0*/  IMAD.IADD R11, R11, 0x1, R10 ;  /* 0x000000010b0b7824 */ /* 0x000fe400078e020a */
[----:B0-----:R-:W-:-:S04]  /*0de0*/  FFMA R14, R13, R15, 1 ;  /* 0x3f8000000d0e7423 */ /* 0x001fc8000000000f */
[----:B------:R-:W-:-:S04]  /*0df0*/  FFMA R16, R13, R14, R13 ;  /* 0x0000000e0d107223 */ /* 0x000fc8000000000d */
[----:B------:R-:W-:-:S04]  /*0e00*/  FFMA R13, R0, R16, RZ ;  /* 0x00000010000d7223 */ /* 0x000fc800000000ff */
[----:B------:R-:W-:-:S04]  /*0e10*/  FFMA R14, R15, R13, R0 ;  /* 0x0000000d0f0e7223 */ /* 0x000fc80000000000 */
[----:B------:R-:W-:-:S04]  /*0e20*/  FFMA R13, R16, R14, R13 ;  /* 0x0000000e100d7223 */ /* 0x000fc8000000000d */
[----:B------:R-:W-:-:S04]  /*0e30*/  FFMA R14, R15, R13, R0 ;  /* 0x0000000d0f0e7223 */ /* 0x000fc80000000000 */
[----:B------:R-:W-:-:S05]  /*0e40*/  FFMA R0, R16, R14, R13 ;  /* 0x0000000e10007223 */ /* 0x000fca000000000d */
[----:B------:R-:W-:-:S04]  /*0e50*/  SHF.R.U32.HI R3, RZ, 0x17, R0 ;  /* 0x00000017ff037819 */ /* 0x000fc80000011600 */
[----:B------:R-:W-:-:S05]  /*0e60*/  LOP3.LUT R3, R3, 0xff, RZ, 0xc0, !PT ;  /* 0x000000ff03037812 */ /* 0x000fca00078ec0ff */
[----:B------:R-:W-:-:S05]  /*0e70*/  IMAD.IADD R15, R3, 0x1, R11 ;  /* 0x00000001030f7824 */ /* 0x000fca00078e020b */
[----:B------:R-:W-:-:S04]  /*0e80*/  IADD3 R3, PT, PT, R15, -0x1, RZ ;  /* 0xffffffff0f037810 */ /* 0x000fc80007ffe0ff */
[----:B------:R-:W-:-:S13]  /*0e90*/  ISETP.GE.U32.AND P0, PT, R3, 0xfe, PT ;  /* 0x000000fe0300780c */ /* 0x000fda0003f06070 */
[----:B------:R-:W-:Y:S05]  /*0ea0*/  @!P0 BRA `(.L_x_7) ;  /* 0x0000000000808947 */ /* 0x000fea0003800000 */
[----:B------:R-:W-:-:S13]  /*0eb0*/  ISETP.GT.AND P0, PT, R15, 0xfe, PT ;  /* 0x000000fe0f00780c */ /* 0x000fda0003f04270 */
[----:B------:R-:W-:Y:S05]  /*0ec0*/  @P0 BRA `(.L_x_8) ;  /* 0x00000000006c0947 */ /* 0x000fea0003800000 */
[----:B------:R-:W-:-:S13]  /*0ed0*/  ISETP.GE.AND P0, PT, R15, 0x1, PT ;  /* 0x000000010f00780c */ /* 0x000fda0003f06270 */
[----:B------:R-:W-:Y:S05]  /*0ee0*/  @P0 BRA `(.L_x_9) ;  /* 0x0000000000980947 */ /* 0x000fea0003800000 */
[----:B------:R-:W-:Y:S02]  /*0ef0*/  ISETP.GE.AND P0, PT, R15, -0x18, PT ;  /* 0xffffffe80f00780c */ /* 0x000fe40003f06270 */
[----:B------:R-:W-:-:S11]  /*0f00*/  LOP3.LUT R0, R0, 0x80000000, RZ, 0xc0, !PT ;  /* 0x8000000000007812 */ /* 0x000fd600078ec0ff */
[----:B------:R-:W-:Y:S05]  /*0f10*/  @!P0 BRA `(.L_x_9) ;  /* 0x00000000008c8947 */ /* 0x000fea0003800000 */
[CCC-:B------:R-:W-:Y:S01]  /*0f20*/  FFMA.RZ R3, R16.reuse, R14.reuse, R13.reuse ;  /* 0x0000000e10037223 */ /* 0x1c0fe2000000c00d */
[C---:B------:R-:W-:Y:S02]  /*0f30*/  VIADD R12, R15.reuse, 0x20 ;  /* 0x000000200f0c7836 */ /* 0x040fe40000000000 */
[CCC-:B------:R-:W-:Y:S01]  /*0f40*/  FFMA.RM R10, R16.reuse, R14.reuse, R13.reuse ;  /* 0x0000000e100a7223 */ /* 0x1c0fe2000000400d */
[----:B------:R-:W-:Y:S02]  /*0f50*/  ISETP.NE.AND P2, PT, R15, RZ, PT ;  /* 0x000000ff0f00720c */ /* 0x000fe40003f45270 */
[----:B------:R-:W-:Y:S01]  /*0f60*/  LOP3.LUT R11, R3, 0x7fffff, RZ, 0xc0, !PT ;  /* 0x007fffff030b7812 */ /* 0x000fe200078ec0ff */
[----:B------:R-:W-:Y:S01]  /*0f70*/  FFMA.RP R3, R16, R14, R13 ;  /* 0x0000000e10037223 */ /* 0x000fe2000000800d */
[----:B------:R-:W-:Y:S01]  /*0f80*/  IMAD.MOV R13, RZ, RZ, -R15 ;  /* 0x000000ffff0d7224 */ /* 0x000fe200078e0a0f */
[----:B------:R-:W-:Y:S02]  /*0f90*/  ISETP.NE.AND P1, PT, R15, RZ, PT ;  /* 0x000000ff0f00720c */ /* 0x000fe40003f25270 */
[----:B------:R-:W-:-:S02]  /*0fa0*/  LOP3.LUT R11, R11, 0x800000, RZ, 0xfc, !PT ;  /* 0x008000000b0b7812 */ /* 0x000fc400078efcff */
[----:B------:R-:W-:Y:S02]  /*0fb0*/  FSETP.NEU.FTZ.AND P0, PT, R3, R10, PT ;  /* 0x0000000a0300720b */ /* 0x000fe40003f1d000 */
[----:B------:R-:W-:Y:S02]  /*0fc0*/  SHF.L.U32 R12, R11, R12, RZ ;  /* 0x0000000c0b0c7219 */ /* 0x000fe400000006ff */
[----:B------:R-:W-:Y:S02]  /*0fd0*/  SEL R10, R13, RZ, P2 ;  /* 0x000000ff0d0a7207 */ /* 0x000fe40001000000 */
[----:B------:R-:W-:Y:S02]  /*0fe0*/  ISETP.NE.AND P1, PT, R12, RZ, P1 ;  /* 0x000000ff0c00720c */ /* 0x000fe40000f25270 */
[----:B------:R-:W-:Y:S02]  /*0ff0*/  SHF.R.U32.HI R10, RZ, R10, R11 ;  /* 0x0000000aff0a7219 */ /* 0x000fe4000001160b */
[----:B------:R-:W-:-:S02]  /*1000*/  PLOP3.LUT P0, PT, P0, P1, PT, 0xf8, 0x8f ;  /* 0x00000000008f781c */ /* 0x000fc40000703f70 */
[----:B------:R-:W-:Y:S02]  /*1010*/  SHF.R.U32.HI R12, RZ, 0x1, R10 ;  /* 0x00000001ff0c7819 */ /* 0x000fe4000001160a */
[----:B------:R-:W-:-:S04]  /*1020*/  SEL R3, RZ, 0x1, !P0 ;  /* 0x00000001ff037807 */ /* 0x000fc80004000000 */
[----:B------:R-:W-:-:S04]  /*1030*/  LOP3.LUT R3, R3, 0x1, R12, 0xf8, !PT ;  /* 0x0000000103037812 */ /* 0x000fc800078ef80c */
[----:B------:R-:W-:-:S05]  /*1040*/  LOP3.LUT R3, R3, R10, RZ, 0xc0, !PT ;  /* 0x0000000a03037212 */ /* 0x000fca00078ec0ff */
[----:B------:R-:W-:-:S05]  /*1050*/  IMAD.IADD R3, R12, 0x1, R3 ;  /* 0x000000010c037824 */ /* 0x000fca00078e0203 */
[----:B------:R-:W-:Y:S01]  /*1060*/  LOP3.LUT R0, R3, R0, RZ, 0xfc, !PT ;  /* 0x0000000003007212 */ /* 0x000fe200078efcff */
[----:B------:R-:W-:Y:S06]  /*1070*/  BRA `(.L_x_9) ;  /* 0x0000000000347947 */ /* 0x000fec0003800000 */
.L_x_8:
[----:B------:R-:W-:-:S04]  /*1080*/  LOP3.LUT R0, R0, 0x80000000, RZ, 0xc0, !PT ;  /* 0x8000000000007812 */ /* 0x000fc800078ec0ff */
[----:B------:R-:W-:Y:S01]  /*1090*/  LOP3.LUT R0, R0, 0x7f800000, RZ, 0xfc, !PT ;  /* 0x7f80000000007812 */ /* 0x000fe200078efcff */
[----:B------:R-:W-:Y:S06]  /*10a0*/  BRA `(.L_x_9) ;  /* 0x0000000000287947 */ /* 0x000fec0003800000 */
.L_x_7:
[----:B------:R-:W-:Y:S01]  /*10b0*/  LEA R0, R11, R0, 0x17 ;  /* 0x000000000b007211 */ /* 0x000fe200078eb8ff */
[----:B------:R-:W-:Y:S06]  /*10c0*/  BRA `(.L_x_9) ;  /* 0x0000000000207947 */ /* 0x000fec0003800000 */
.L_x_6:
[----:B------:R-:W-:-:S04]  /*10d0*/  LOP3.LUT R0, R3, 0x80000000, R0, 0x48, !PT ;  /* 0x8000000003007812 */ /* 0x000fc800078e4800 */
[----:B------:R-:W-:Y:S01]  /*10e0*/  LOP3.LUT R0, R0, 0x7f800000, RZ, 0xfc, !PT ;  /* 0x7f80000000007812 */ /* 0x000fe200078efcff */
[----:B------:R-:W-:Y:S06]  /*10f0*/  BRA `(.L_x_9) ;  /* 0x0000000000147947 */ /* 0x000fec0003800000 */
.L_x_5:
[----:B------:R-:W-:Y:S01]  /*1100*/  LOP3.LUT R0, R3, 0x80000000, R0, 0x48, !PT ;  /* 0x8000000003007812 */ /* 0x000fe200078e4800 */
[----:B------:R-:W-:Y:S06]  /*1110*/  BRA `(.L_x_9) ;  /* 0x00000000000c7947 */ /* 0x000fec0003800000 */
.L_x_4:
[----:B------:R-:W0:Y:S01]  /*1120*/  MUFU.RSQ R0, -QNAN ;  /* 0xffc0000000007908 */ /* 0x000e220000001400 */
[----:B------:R-:W-:Y:S05]  /*1130*/  BRA `(.L_x_9) ;  /* 0x0000000000047947 */ /* 0x000fea0003800000 */
.L_x_3:
[----:B------:R-:W-:-:S07]  /*1140*/  FADD.FTZ R0, R0, R3 ;  /* 0x0000000300007221 */ /* 0x000fce0000010000 */
.L_x_9:
[----:B------:R-:W-:Y:S02]  /*1150*/  IMAD.MOV.U32 R10, RZ, RZ, R4 ;  /* 0x000000ffff0a7224 */ /* 0x000fe400078e0004 */
[----:B------:R-:W-:-:S04]  /*1160*/  IMAD.MOV.U32 R11, RZ, RZ, 0x0 ;  /* 0x00000000ff0b7424 */ /* 0x000fc800078e00ff */
[----:B0-----:R-:W-:Y:S05]  /*1170*/  RET.REL.NODEC R10 `(_Z28upsample_nearest_fp32_kernelPKfPfiiiiii) ;  /* 0xffffffec0aa07950 */ /* 0x001fea0003c3ffff */
.L_x_10:
[----:B------:R-:W-:-:S00]  /*1180*/  BRA `(.L_x_10) ;  /* 0xfffffffc00fc7947 */ /* 0x000fc0000383ffff */
[----:B------:R-:W-:-:S00]  /*1190*/  NOP ;  /* 0x0000000000007918 */ /* 0x000fc00000000000 */
        /* <DEDUP_REMOVED lines=14> */
.L_x_11:


//--------------------- .nv.shared.reserved.0     --------------------------
	.section	.nv.shared.reserved.0,"aw",@nobits
	.weak		__nv_reservedSMEM_offset_0_alias
	.size		__nv_reservedSMEM_offset_0_alias, 0, 64
	.other		__nv_reservedSMEM_offset_0_alias,@"STO_CUDA_RESERVED_SHARED STV_DEFAULT"
__nv_reservedSMEM_offset_0_alias:
	.zero		0
	.zero		64


//--------------------- .nv.constant0._Z28upsample_nearest_fp32_kernelPKfPfiiiiii --------------------------
	.section	.nv.constant0._Z28upsample_nearest_fp32_kernelPKfPfiiiiii,"a",@progbits
	.sectionflags	@""
	.align	4
.nv.constant0._Z28upsample_nearest_fp32_kernelPKfPfiiiiii:
	.zero		936


//--------------------- SYMBOLS --------------------------

	.type		.nv.reservedSmem.offset0,@object
	.size		.nv.reservedSmem.offset0,0x4
